//
// Generated by NVIDIA NVVM Compiler
//
// Compiler Build ID: CL-36424714
// Cuda compilation tools, release 13.0, V13.0.88
// Based on NVVM 20.0.0
//

.version 9.0
.target sm_100
.address_size 64

	// .globl	_Z15cuda_vector_addPiS_S_i

.visible .entry _Z15cuda_vector_addPiS_S_i(
	.param .u64 .ptr .align 1 _Z15cuda_vector_addPiS_S_i_param_0,
	.param .u64 .ptr .align 1 _Z15cuda_vector_addPiS_S_i_param_1,
	.param .u64 .ptr .align 1 _Z15cuda_vector_addPiS_S_i_param_2,
	.param .u32 _Z15cuda_vector_addPiS_S_i_param_3
)
{
	.reg .pred 	%p<2>;
	.reg .b32 	%r<6>;
	.reg .b64 	%rd<11>;

	ld.param.u64 	%rd1, [_Z15cuda_vector_addPiS_S_i_param_0];
	ld.param.u64 	%rd2, [_Z15cuda_vector_addPiS_S_i_param_1];
	ld.param.u64 	%rd3, [_Z15cuda_vector_addPiS_S_i_param_2];
	ld.param.u32 	%r2, [_Z15cuda_vector_addPiS_S_i_param_3];
	mov.u32 	%r1, %tid.x;
	setp.ge.s32 	%p1, %r1, %r2;
	@%p1 bra 	$L__BB0_2;
	cvta.to.global.u64 	%rd4, %rd2;
	cvta.to.global.u64 	%rd5, %rd3;
	cvta.to.global.u64 	%rd6, %rd1;
	mul.wide.u32 	%rd7, %r1, 4;
	add.s64 	%rd8, %rd4, %rd7;
	ld.global.u32 	%r3, [%rd8];
	add.s64 	%rd9, %rd5, %rd7;
	ld.global.u32 	%r4, [%rd9];
	add.s32 	%r5, %r4, %r3;
	add.s64 	%rd10, %rd6, %rd7;
	st.global.u32 	[%rd10], %r5;
$L__BB0_2:
	ret;

}


// ===== COMPILED SASS (sm_100) =====

	.target	sm_100

	.elftype	@"ET_EXEC"


//--------------------- .note.nv.tkinfo           --------------------------
	.section	.note.nv.tkinfo,"",@"SHT_NOTE"
	.sectionflags	@"SHF_NOTE_NV_TKINFO"
	.tkinfo
        /*0018*/ 	.word	0x00000002
        /*0030*/ 	.string	""
        /*0030*/ 	.string	"ptxas"
        /*0030*/ 	.string	"Cuda compilation tools, release 13.0, V13.0.88"
        /*0030*/ 	.string	"Build cuda_13.0.r13.0/compiler.36424714_0"
        /*0030*/ 	.string	"-arch sm_100 -m 64 "



//--------------------- .note.nv.cuinfo           --------------------------
	.section	.note.nv.cuinfo,"",@"SHT_NOTE"
	.sectionflags	@"SHF_NOTE_NV_CUINFO"
        /*0018*/ 	.short	0x0002
        /*001a*/ 	.short	0x0064
        /*001c*/ 	.short	0x0082
	.zero		2


//--------------------- .nv.info                  --------------------------
	.section	.nv.info,"",@"SHT_CUDA_INFO"
	.align	4


	//----- nvinfo : EIATTR_REGCOUNT
	.align		4
        /*0000*/ 	.byte	0x04, 0x2f
        /*0002*/ 	.short	(.L_1 - .L_0)
	.align		4
.L_0:
        /*0004*/ 	.word	index@(_Z15cuda_vector_addPiS_S_i)
        /*0008*/ 	.word	0x0000000c


	//----- nvinfo : EIATTR_FRAME_SIZE
	.align		4
.L_1:
        /*000c*/ 	.byte	0x04, 0x11
        /*000e*/ 	.short	(.L_3 - .L_2)
	.align		4
.L_2:
        /*0010*/ 	.word	index@(_Z15cuda_vector_addPiS_S_i)
        /*0014*/ 	.word	0x00000000


	//----- nvinfo : EIATTR_MIN_STACK_SIZE
	.align		4
.L_3:
        /*0018*/ 	.byte	0x04, 0x12
        /*001a*/ 	.short	(.L_5 - .L_4)
	.align		4
.L_4:
        /*001c*/ 	.word	index@(_Z15cuda_vector_addPiS_S_i)
        /*0020*/ 	.word	0x00000000
.L_5:


//--------------------- .nv.compat                --------------------------
	.section	.nv.compat,"",@"SHT_CUDA_COMPAT_INFO"
	.align	4
        /*0000*/ 	.byte	0x02, 0x09, 0x00, 0x00, 0x02, 0x02, 0x01, 0x00, 0x02, 0x05, 0x05, 0x00, 0x03, 0x07, 0x01, 0x01
        /*0010*/ 	.byte	0x02, 0x03, 0x00, 0x00, 0x02, 0x06, 0x01, 0x00, 0x04, 0x0b, 0x08, 0x00, 0x09, 0x00, 0x00, 0x00
        /*0020*/ 	.byte	0x00, 0x00, 0x00, 0x00


//--------------------- .nv.info._Z15cuda_vector_addPiS_S_i --------------------------
	.section	.nv.info._Z15cuda_vector_addPiS_S_i,"",@"SHT_CUDA_INFO"
	.sectionflags	@""
	.align	4


	//----- nvinfo : EIATTR_CUDA_API_VERSION
	.align		4
        /*0000*/ 	.byte	0x04, 0x37
        /*0002*/ 	.short	(.L_7 - .L_6)
.L_6:
        /*0004*/ 	.word	0x00000082


	//----- nvinfo : EIATTR_KPARAM_INFO
	.align		4
.L_7:
        /*0008*/ 	.byte	0x04, 0x17
        /*000a*/ 	.short	(.L_9 - .L_8)
.L_8:
        /*000c*/ 	.word	0x00000000
        /*0010*/ 	.short	0x0003
        /*0012*/ 	.short	0x0018
        /*0014*/ 	.byte	0x00, 0xf0, 0x11, 0x00


	//----- nvinfo : EIATTR_KPARAM_INFO
	.align		4
.L_9:
        /*0018*/ 	.byte	0x04, 0x17
        /*001a*/ 	.short	(.L_11 - .L_10)
.L_10:
        /*001c*/ 	.word	0x00000000
        /*0020*/ 	.short	0x0002
        /*0022*/ 	.short	0x0010
        /*0024*/ 	.byte	0x00, 0xf5, 0x21, 0x00


	//----- nvinfo : EIATTR_KPARAM_INFO
	.align		4
.L_11:
        /*0028*/ 	.byte	0x04, 0x17
        /*002a*/ 	.short	(.L_13 - .L_12)
.L_12:
        /*002c*/ 	.word	0x00000000
        /*0030*/ 	.short	0x0001
        /*0032*/ 	.short	0x0008
        /*0034*/ 	.byte	0x00, 0xf5, 0x21, 0x00


	//----- nvinfo : EIATTR_KPARAM_INFO
	.align		4
.L_13:
        /*0038*/ 	.byte	0x04, 0x17
        /*003a*/ 	.short	(.L_15 - .L_14)
.L_14:
        /*003c*/ 	.word	0x00000000
        /*0040*/ 	.short	0x0000
        /*0042*/ 	.short	0x0000
        /*0044*/ 	.byte	0x00, 0xf5, 0x21, 0x00


	//----- nvinfo : EIATTR_SPARSE_MMA_MASK
	.align		4
.L_15:
        /*0048*/ 	.byte	0x03, 0x50
        /*004a*/ 	.short	0x0000


	//----- nvinfo : EIATTR_MAXREG_COUNT
	.align		4
        /*004c*/ 	.byte	0x03, 0x1b
        /*004e*/ 	.short	0x00ff


	//----- nvinfo : EIATTR_MERCURY_ISA_VERSION
	.align		4
        /*0050*/ 	.byte	0x03, 0x5f
        /*0052*/ 	.short	0x0101


	//----- nvinfo : EIATTR_VRC_CTA_INIT_COUNT
	.align		4
        /*0054*/ 	.byte	0x02, 0x4a
	.zero		1
	.zero		1


	//----- nvinfo : EIATTR_EXIT_INSTR_OFFSETS
	.align		4
        /*0058*/ 	.byte	0x04, 0x1c
        /*005a*/ 	.short	(.L_17 - .L_16)


	//   ....[0]....
.L_16:
        /*005c*/ 	.word	0x00000040


	//   ....[1]....
        /*0060*/ 	.word	0x00000100


	//----- nvinfo : EIATTR_CBANK_PARAM_SIZE
	.align		4
.L_17:
        /*0064*/ 	.byte	0x03, 0x19
        /*0066*/ 	.short	0x001c


	//----- nvinfo : EIATTR_PARAM_CBANK
	.align		4
        /*0068*/ 	.byte	0x04, 0x0a
        /*006a*/ 	.short	(.L_19 - .L_18)
	.align		4
.L_18:
        /*006c*/ 	.word	index@(.nv.constant0._Z15cuda_vector_addPiS_S_i)
        /*0070*/ 	.short	0x0380
        /*0072*/ 	.short	0x001c


	//----- nvinfo : EIATTR_SW_WAR
	.align		4
.L_19:
        /*0074*/ 	.byte	0x04, 0x36
        /*0076*/ 	.short	(.L_21 - .L_20)
.L_20:
        /*0078*/ 	.word	0x00000008
.L_21:


//--------------------- .nv.callgraph             --------------------------
	.section	.nv.callgraph,"",@"SHT_CUDA_CALLGRAPH"
	.align	4
	.sectionentsize	8
	.align		4
        /*0000*/ 	.word	0x00000000
	.align		4
        /*0004*/ 	.word	0xffffffff
	.align		4
        /*0008*/ 	.word	0x00000000
	.align		4
        /*000c*/ 	.word	0xfffffffe
	.align		4
        /*0010*/ 	.word	0x00000000
	.align		4
        /*0014*/ 	.word	0xfffffffd
	.align		4
        /*0018*/ 	.word	0x00000000
	.align		4
        /*001c*/ 	.word	0xfffffffc


//--------------------- .text._Z15cuda_vector_addPiS_S_i --------------------------
	.section	.text._Z15cuda_vector_addPiS_S_i,"ax",@progbits
	.align	128
        .global         _Z15cuda_vector_addPiS_S_i
        .type           _Z15cuda_vector_addPiS_S_i,@function
        .size           _Z15cuda_vector_addPiS_S_i,(.L_x_1 - _Z15cuda_vector_addPiS_S_i)
        .other          _Z15cuda_vector_addPiS_S_i,@"STO_CUDA_ENTRY STV_DEFAULT"
_Z15cuda_vector_addPiS_S_i:
.text._Z15cuda_vector_addPiS_S_i:
[----:B------:R-:W-:Y:S01]  /*0000*/  LDC R1, c[0x0][0x37c] ;  /* 0x0000df00ff017b82 */ /* 0x000fe20000000800 */
[----:B------:R-:W0:Y:S01]  /*0010*/  S2R R9, SR_TID.X ;  /* 0x0000000000097919 */ /* 0x000e220000002100 */
[----:B------:R-:W0:Y:S02]  /*0020*/  LDCU UR4, c[0x0][0x398] ;  /* 0x00007300ff0477ac */ /* 0x000e240008000800 */
[----:B0-----:R-:W-:-:S13]  /*0030*/  ISETP.GE.AND P0, PT, R9, UR4, PT ;  /* 0x0000000409007c0c */ /* 0x001fda000bf06270 */
[----:B------:R-:W-:Y:S05]  /*0040*/  @P0 EXIT ;  /* 0x000000000000094d */ /* 0x000fea0003800000 */
[----:B------:R-:W0:Y:S01]  /*0050*/  LDC.64 R2, c[0x0][0x388] ;  /* 0x0000e200ff027b82 */ /* 0x000e220000000a00 */
[----:B------:R-:W1:Y:S07]  /*0060*/  LDCU.64 UR4, c[0x0][0x358] ;  /* 0x00006b00ff0477ac */ /* 0x000e6e0008000a00 */
[----:B------:R-:W2:Y:S08]  /*0070*/  LDC.64 R4, c[0x0][0x390] ;  /* 0x0000e400ff047b82 */ /* 0x000eb00000000a00 */
[----:B------:R-:W3:Y:S01]  /*0080*/  LDC.64 R6, c[0x0][0x380] ;  /* 0x0000e000ff067b82 */ /* 0x000ee20000000a00 */
[----:B0-----:R-:W-:-:S06]  /*0090*/  IMAD.WIDE.U32 R2, R9, 0x4, R2 ;  /* 0x0000000409027825 */ /* 0x001fcc00078e0002 */
[----:B-1----:R-:W4:Y:S01]  /*00a0*/  LDG.E R2, desc[UR4][R2.64] ;  /* 0x0000000402027981 */ /* 0x002f22000c1e1900 */
[----:B--2---:R-:W-:-:S06]  /*00b0*/  IMAD.WIDE.U32 R4, R9, 0x4, R4 ;  /* 0x0000000409047825 */ /* 0x004fcc00078e0004 */
[----:B------:R-:W4:Y:S01]  /*00c0*/  LDG.E R5, desc[UR4][R4.64] ;  /* 0x0000000404057981 */ /* 0x000f22000c1e1900 */
[----:B---3--:R-:W-:Y:S01]  /*00d0*/  IMAD.WIDE.U32 R6, R9, 0x4, R6 ;  /* 0x0000000409067825 */ /* 0x008fe200078e0006 */
[----:B----4-:R-:W-:-:S05]  /*00e0*/  IADD3 R9, PT, PT, R2, R5, RZ ;  /* 0x0000000502097210 */ /* 0x010fca0007ffe0ff */
[----:B------:R-:W-:Y:S01]  /*00f0*/  STG.E desc[UR4][R6.64], R9 ;  /* 0x0000000906007986 */ /* 0x000fe2000c101904 */
[----:B------:R-:W-:Y:S05]  /*0100*/  EXIT ;  /* 0x000000000000794d */ /* 0x000fea0003800000 */
.L_x_0:
[----:B------:R-:W-:-:S00]  /*0110*/  BRA `(.L_x_0) ;  /* 0xfffffffc00fc7947 */ /* 0x000fc0000383ffff */
[----:B------:R-:W-:-:S00]  /*0120*/  NOP ;  /* 0x0000000000007918 */ /* 0x000fc00000000000 */
        /* <DEDUP_REMOVED lines=13> */
.L_x_1:


//--------------------- .nv.shared.reserved.0     --------------------------
	.section	.nv.shared.reserved.0,"aw",@nobits
	.weak		__nv_reservedSMEM_offset_0_alias
	.size		__nv_reservedSMEM_offset_0_alias, 0, 64
	.other		__nv_reservedSMEM_offset_0_alias,@"STO_CUDA_RESERVED_SHARED STV_DEFAULT"
__nv_reservedSMEM_offset_0_alias:
	.zero		0
	.zero		64


//--------------------- .nv.constant0._Z15cuda_vector_addPiS_S_i --------------------------
	.section	.nv.constant0._Z15cuda_vector_addPiS_S_i,"a",@progbits
	.sectionflags	@""
	.align	4
.nv.constant0._Z15cuda_vector_addPiS_S_i:
	.zero		924


//--------------------- SYMBOLS --------------------------

	.type		.nv.reservedSmem.offset0,@object
	.size		.nv.reservedSmem.offset0,0x4
